//
// Generated by NVIDIA NVVM Compiler
//
// Compiler Build ID: CL-36424714
// Cuda compilation tools, release 13.0, V13.0.88
// Based on NVVM 20.0.0
//

.version 9.0
.target sm_100
.address_size 64

	// .globl	_Z3setiPff

.visible .entry _Z3setiPff(
	.param .u32 _Z3setiPff_param_0,
	.param .u64 .ptr .align 1 _Z3setiPff_param_1,
	.param .f32 _Z3setiPff_param_2
)
{
	.reg .pred 	%p<2>;
	.reg .b32 	%r<6>;
	.reg .b32 	%f<2>;
	.reg .b64 	%rd<5>;

	ld.param.u32 	%r2, [_Z3setiPff_param_0];
	ld.param.u64 	%rd1, [_Z3setiPff_param_1];
	ld.param.f32 	%f1, [_Z3setiPff_param_2];
	mov.u32 	%r3, %ctaid.x;
	mov.u32 	%r4, %ntid.x;
	mov.u32 	%r5, %tid.x;
	mad.lo.s32 	%r1, %r3, %r4, %r5;
	setp.ge.s32 	%p1, %r1, %r2;
	@%p1 bra 	$L__BB0_2;
	cvta.to.global.u64 	%rd2, %rd1;
	mul.wide.s32 	%rd3, %r1, 4;
	add.s64 	%rd4, %rd2, %rd3;
	st.global.f32 	[%rd4], %f1;
$L__BB0_2:
	ret;

}


// ===== COMPILED SASS (sm_100) =====

	.target	sm_100

	.elftype	@"ET_EXEC"


//--------------------- .note.nv.tkinfo           --------------------------
	.section	.note.nv.tkinfo,"",@"SHT_NOTE"
	.sectionflags	@"SHF_NOTE_NV_TKINFO"
	.tkinfo
        /*0018*/ 	.word	0x00000002
        /*0030*/ 	.string	""
        /*0030*/ 	.string	"ptxas"
        /*0030*/ 	.string	"Cuda compilation tools, release 13.0, V13.0.88"
        /*0030*/ 	.string	"Build cuda_13.0.r13.0/compiler.36424714_0"
        /*0030*/ 	.string	"-arch sm_100 -m 64 "



//--------------------- .note.nv.cuinfo           --------------------------
	.section	.note.nv.cuinfo,"",@"SHT_NOTE"
	.sectionflags	@"SHF_NOTE_NV_CUINFO"
        /*0018*/ 	.short	0x0002
        /*001a*/ 	.short	0x0064
        /*001c*/ 	.short	0x0082
	.zero		2


//--------------------- .nv.info                  --------------------------
	.section	.nv.info,"",@"SHT_CUDA_INFO"
	.align	4


	//----- nvinfo : EIATTR_REGCOUNT
	.align		4
        /*0000*/ 	.byte	0x04, 0x2f
        /*0002*/ 	.short	(.L_1 - .L_0)
	.align		4
.L_0:
        /*0004*/ 	.word	index@(_Z3setiPff)
        /*0008*/ 	.word	0x0000000a


	//----- nvinfo : EIATTR_FRAME_SIZE
	.align		4
.L_1:
        /*000c*/ 	.byte	0x04, 0x11
        /*000e*/ 	.short	(.L_3 - .L_2)
	.align		4
.L_2:
        /*0010*/ 	.word	index@(_Z3setiPff)
        /*0014*/ 	.word	0x00000000


	//----- nvinfo : EIATTR_MIN_STACK_SIZE
	.align		4
.L_3:
        /*0018*/ 	.byte	0x04, 0x12
        /*001a*/ 	.short	(.L_5 - .L_4)
	.align		4
.L_4:
        /*001c*/ 	.word	index@(_Z3setiPff)
        /*0020*/ 	.word	0x00000000
.L_5:


//--------------------- .nv.compat                --------------------------
	.section	.nv.compat,"",@"SHT_CUDA_COMPAT_INFO"
	.align	4
        /*0000*/ 	.byte	0x02, 0x09, 0x00, 0x00, 0x02, 0x02, 0x01, 0x00, 0x02, 0x05, 0x05, 0x00, 0x03, 0x07, 0x01, 0x01
        /*0010*/ 	.byte	0x02, 0x03, 0x00, 0x00, 0x02, 0x06, 0x01, 0x00, 0x04, 0x0b, 0x08, 0x00, 0x09, 0x00, 0x00, 0x00
        /*0020*/ 	.byte	0x00, 0x00, 0x00, 0x00


//--------------------- .nv.info._Z3setiPff       --------------------------
	.section	.nv.info._Z3setiPff,"",@"SHT_CUDA_INFO"
	.sectionflags	@""
	.align	4


	//----- nvinfo : EIATTR_CUDA_API_VERSION
	.align		4
        /*0000*/ 	.byte	0x04, 0x37
        /*0002*/ 	.short	(.L_7 - .L_6)
.L_6:
        /*0004*/ 	.word	0x00000082


	//----- nvinfo : EIATTR_KPARAM_INFO
	.align		4
.L_7:
        /*0008*/ 	.byte	0x04, 0x17
        /*000a*/ 	.short	(.L_9 - .L_8)
.L_8:
        /*000c*/ 	.word	0x00000000
        /*0010*/ 	.short	0x0002
        /*0012*/ 	.short	0x0010
        /*0014*/ 	.byte	0x00, 0xf0, 0x11, 0x00


	//----- nvinfo : EIATTR_KPARAM_INFO
	.align		4
.L_9:
        /*0018*/ 	.byte	0x04, 0x17
        /*001a*/ 	.short	(.L_11 - .L_10)
.L_10:
        /*001c*/ 	.word	0x00000000
        /*0020*/ 	.short	0x0001
        /*0022*/ 	.short	0x0008
        /*0024*/ 	.byte	0x00, 0xf5, 0x21, 0x00


	//----- nvinfo : EIATTR_KPARAM_INFO
	.align		4
.L_11:
        /*0028*/ 	.byte	0x04, 0x17
        /*002a*/ 	.short	(.L_13 - .L_12)
.L_12:
        /*002c*/ 	.word	0x00000000
        /*0030*/ 	.short	0x0000
        /*0032*/ 	.short	0x0000
        /*0034*/ 	.byte	0x00, 0xf0, 0x11, 0x00


	//----- nvinfo : EIATTR_SPARSE_MMA_MASK
	.align		4
.L_13:
        /*0038*/ 	.byte	0x03, 0x50
        /*003a*/ 	.short	0x0000


	//----- nvinfo : EIATTR_MAXREG_COUNT
	.align		4
        /*003c*/ 	.byte	0x03, 0x1b
        /*003e*/ 	.short	0x00ff


	//----- nvinfo : EIATTR_MERCURY_ISA_VERSION
	.align		4
        /*0040*/ 	.byte	0x03, 0x5f
        /*0042*/ 	.short	0x0101


	//----- nvinfo : EIATTR_VRC_CTA_INIT_COUNT
	.align		4
        /*0044*/ 	.byte	0x02, 0x4a
	.zero		1
	.zero		1


	//----- nvinfo : EIATTR_EXIT_INSTR_OFFSETS
	.align		4
        /*0048*/ 	.byte	0x04, 0x1c
        /*004a*/ 	.short	(.L_15 - .L_14)


	//   ....[0]....
.L_14:
        /*004c*/ 	.word	0x00000070


	//   ....[1]....
        /*0050*/ 	.word	0x000000d0


	//----- nvinfo : EIATTR_CBANK_PARAM_SIZE
	.align		4
.L_15:
        /*0054*/ 	.byte	0x03, 0x19
        /*0056*/ 	.short	0x0014


	//----- nvinfo : EIATTR_PARAM_CBANK
	.align		4
        /*0058*/ 	.byte	0x04, 0x0a
        /*005a*/ 	.short	(.L_17 - .L_16)
	.align		4
.L_16:
        /*005c*/ 	.word	index@(.nv.constant0._Z3setiPff)
        /*0060*/ 	.short	0x0380
        /*0062*/ 	.short	0x0014


	//----- nvinfo : EIATTR_SW_WAR
	.align		4
.L_17:
        /*0064*/ 	.byte	0x04, 0x36
        /*0066*/ 	.short	(.L_19 - .L_18)
.L_18:
        /*0068*/ 	.word	0x00000008
.L_19:


//--------------------- .nv.callgraph             --------------------------
	.section	.nv.callgraph,"",@"SHT_CUDA_CALLGRAPH"
	.align	4
	.sectionentsize	8
	.align		4
        /*0000*/ 	.word	0x00000000
	.align		4
        /*0004*/ 	.word	0xffffffff
	.align		4
        /*0008*/ 	.word	0x00000000
	.align		4
        /*000c*/ 	.word	0xfffffffe
	.align		4
        /*0010*/ 	.word	0x00000000
	.align		4
        /*0014*/ 	.word	0xfffffffd
	.align		4
        /*0018*/ 	.word	0x00000000
	.align		4
        /*001c*/ 	.word	0xfffffffc


//--------------------- .text._Z3setiPff          --------------------------
	.section	.text._Z3setiPff,"ax",@progbits
	.align	128
        .global         _Z3setiPff
        .type           _Z3setiPff,@function
        .size           _Z3setiPff,(.L_x_1 - _Z3setiPff)
        .other          _Z3setiPff,@"STO_CUDA_ENTRY STV_DEFAULT"
_Z3setiPff:
.text._Z3setiPff:
[----:B------:R-:W-:Y:S01]  /*0000*/  LDC R1, c[0x0][0x37c] ;  /* 0x0000df00ff017b82 */ /* 0x000fe20000000800 */
[----:B------:R-:W0:Y:S07]  /*0010*/  S2R R0, SR_TID.X ;  /* 0x0000000000007919 */ /* 0x000e2e0000002100 */
[----:B------:R-:W0:Y:S01]  /*0020*/  S2UR UR4, SR_CTAID.X ;  /* 0x00000000000479c3 */ /* 0x000e220000002500 */
[----:B------:R-:W1:Y:S07]  /*0030*/  LDCU UR5, c[0x0][0x380] ;  /* 0x00007000ff0577ac */ /* 0x000e6e0008000800 */
[----:B------:R-:W0:Y:S02]  /*0040*/  LDC R5, c[0x0][0x360] ;  /* 0x0000d800ff057b82 */ /* 0x000e240000000800 */
[----:B0-----:R-:W-:-:S05]  /*0050*/  IMAD R5, R5, UR4, R0 ;  /* 0x0000000405057c24 */ /* 0x001fca000f8e0200 */
[----:B-1----:R-:W-:-:S13]  /*0060*/  ISETP.GE.AND P0, PT, R5, UR5, PT ;  /* 0x0000000505007c0c */ /* 0x002fda000bf06270 */
[----:B------:R-:W-:Y:S05]  /*0070*/  @P0 EXIT ;  /* 0x000000000000094d */ /* 0x000fea0003800000 */
[----:B------:R-:W0:Y:S01]  /*0080*/  LDC.64 R2, c[0x0][0x388] ;  /* 0x0000e200ff027b82 */ /* 0x000e220000000a00 */
[----:B------:R-:W1:Y:S07]  /*0090*/  LDCU.64 UR4, c[0x0][0x358] ;  /* 0x00006b00ff0477ac */ /* 0x000e6e0008000a00 */
[----:B------:R-:W1:Y:S01]  /*00a0*/  LDC R7, c[0x0][0x390] ;  /* 0x0000e400ff077b82 */ /* 0x000e620000000800 */
[----:B0-----:R-:W-:-:S05]  /*00b0*/  IMAD.WIDE R2, R5, 0x4, R2 ;  /* 0x0000000405027825 */ /* 0x001fca00078e0202 */
[----:B-1----:R-:W-:Y:S01]  /*00c0*/  STG.E desc[UR4][R2.64], R7 ;  /* 0x0000000702007986 */ /* 0x002fe2000c101904 */
[----:B------:R-:W-:Y:S05]  /*00d0*/  EXIT ;  /* 0x000000000000794d */ /* 0x000fea0003800000 */
.L_x_0:
[----:B------:R-:W-:-:S00]  /*00e0*/  BRA `(.L_x_0) ;  /* 0xfffffffc00fc7947 */ /* 0x000fc0000383ffff */
[----:B------:R-:W-:-:S00]  /*00f0*/  NOP ;  /* 0x0000000000007918 */ /* 0x000fc00000000000 */
        /* <DEDUP_REMOVED lines=8> */
.L_x_1:


//--------------------- .nv.shared.reserved.0     --------------------------
	.section	.nv.shared.reserved.0,"aw",@nobits
	.weak		__nv_reservedSMEM_offset_0_alias
	.size		__nv_reservedSMEM_offset_0_alias, 0, 64
	.other		__nv_reservedSMEM_offset_0_alias,@"STO_CUDA_RESERVED_SHARED STV_DEFAULT"
__nv_reservedSMEM_offset_0_alias:
	.zero		0
	.zero		64


//--------------------- .nv.constant0._Z3setiPff  --------------------------
	.section	.nv.constant0._Z3setiPff,"a",@progbits
	.sectionflags	@""
	.align	4
.nv.constant0._Z3setiPff:
	.zero		916


//--------------------- SYMBOLS --------------------------

	.type		.nv.reservedSmem.offset0,@object
	.size		.nv.reservedSmem.offset0,0x4
